//
// Generated by NVIDIA NVVM Compiler
//
// Compiler Build ID: CL-36424714
// Cuda compilation tools, release 13.0, V13.0.88
// Based on NVVM 20.0.0
//

.version 9.0
.target sm_100
.address_size 64

	// .globl	_Z4dotpPfS_S_i

.visible .entry _Z4dotpPfS_S_i(
	.param .u64 .ptr .align 1 _Z4dotpPfS_S_i_param_0,
	.param .u64 .ptr .align 1 _Z4dotpPfS_S_i_param_1,
	.param .u64 .ptr .align 1 _Z4dotpPfS_S_i_param_2,
	.param .u32 _Z4dotpPfS_S_i_param_3
)
{


	ret;

}


// ===== COMPILED SASS (sm_100) =====

	.target	sm_100

	.elftype	@"ET_EXEC"


//--------------------- .note.nv.tkinfo           --------------------------
	.section	.note.nv.tkinfo,"",@"SHT_NOTE"
	.sectionflags	@"SHF_NOTE_NV_TKINFO"
	.tkinfo
        /*0018*/ 	.word	0x00000002
        /*0030*/ 	.string	""
        /*0030*/ 	.string	"ptxas"
        /*0030*/ 	.string	"Cuda compilation tools, release 13.0, V13.0.88"
        /*0030*/ 	.string	"Build cuda_13.0.r13.0/compiler.36424714_0"
        /*0030*/ 	.string	"-arch sm_100 -m 64 "



//--------------------- .note.nv.cuinfo           --------------------------
	.section	.note.nv.cuinfo,"",@"SHT_NOTE"
	.sectionflags	@"SHF_NOTE_NV_CUINFO"
        /*0018*/ 	.short	0x0002
        /*001a*/ 	.short	0x0064
        /*001c*/ 	.short	0x0082
	.zero		2


//--------------------- .nv.info                  --------------------------
	.section	.nv.info,"",@"SHT_CUDA_INFO"
	.align	4


	//----- nvinfo : EIATTR_REGCOUNT
	.align		4
        /*0000*/ 	.byte	0x04, 0x2f
        /*0002*/ 	.short	(.L_1 - .L_0)
	.align		4
.L_0:
        /*0004*/ 	.word	index@(_Z4dotpPfS_S_i)
        /*0008*/ 	.word	0x00000004


	//----- nvinfo : EIATTR_FRAME_SIZE
	.align		4
.L_1:
        /*000c*/ 	.byte	0x04, 0x11
        /*000e*/ 	.short	(.L_3 - .L_2)
	.align		4
.L_2:
        /*0010*/ 	.word	index@(_Z4dotpPfS_S_i)
        /*0014*/ 	.word	0x00000000


	//----- nvinfo : EIATTR_MIN_STACK_SIZE
	.align		4
.L_3:
        /*0018*/ 	.byte	0x04, 0x12
        /*001a*/ 	.short	(.L_5 - .L_4)
	.align		4
.L_4:
        /*001c*/ 	.word	index@(_Z4dotpPfS_S_i)
        /*0020*/ 	.word	0x00000000
.L_5:


//--------------------- .nv.compat                --------------------------
	.section	.nv.compat,"",@"SHT_CUDA_COMPAT_INFO"
	.align	4
        /*0000*/ 	.byte	0x02, 0x09, 0x00, 0x00, 0x02, 0x02, 0x01, 0x00, 0x02, 0x05, 0x05, 0x00, 0x03, 0x07, 0x01, 0x01
        /*0010*/ 	.byte	0x02, 0x03, 0x00, 0x00, 0x02, 0x06, 0x01, 0x00, 0x04, 0x0b, 0x08, 0x00, 0x09, 0x00, 0x00, 0x00
        /*0020*/ 	.byte	0x00, 0x00, 0x00, 0x00


//--------------------- .nv.info._Z4dotpPfS_S_i   --------------------------
	.section	.nv.info._Z4dotpPfS_S_i,"",@"SHT_CUDA_INFO"
	.sectionflags	@""
	.align	4


	//----- nvinfo : EIATTR_CUDA_API_VERSION
	.align		4
        /*0000*/ 	.byte	0x04, 0x37
        /*0002*/ 	.short	(.L_7 - .L_6)
.L_6:
        /*0004*/ 	.word	0x00000082


	//----- nvinfo : EIATTR_KPARAM_INFO
	.align		4
.L_7:
        /*0008*/ 	.byte	0x04, 0x17
        /*000a*/ 	.short	(.L_9 - .L_8)
.L_8:
        /*000c*/ 	.word	0x00000000
        /*0010*/ 	.short	0x0003
        /*0012*/ 	.short	0x0018
        /*0014*/ 	.byte	0x00, 0xf0, 0x11, 0x00


	//----- nvinfo : EIATTR_KPARAM_INFO
	.align		4
.L_9:
        /*0018*/ 	.byte	0x04, 0x17
        /*001a*/ 	.short	(.L_11 - .L_10)
.L_10:
        /*001c*/ 	.word	0x00000000
        /*0020*/ 	.short	0x0002
        /*0022*/ 	.short	0x0010
        /*0024*/ 	.byte	0x00, 0xf5, 0x21, 0x00


	//----- nvinfo : EIATTR_KPARAM_INFO
	.align		4
.L_11:
        /*0028*/ 	.byte	0x04, 0x17
        /*002a*/ 	.short	(.L_13 - .L_12)
.L_12:
        /*002c*/ 	.word	0x00000000
        /*0030*/ 	.short	0x0001
        /*0032*/ 	.short	0x0008
        /*0034*/ 	.byte	0x00, 0xf5, 0x21, 0x00


	//----- nvinfo : EIATTR_KPARAM_INFO
	.align		4
.L_13:
        /*0038*/ 	.byte	0x04, 0x17
        /*003a*/ 	.short	(.L_15 - .L_14)
.L_14:
        /*003c*/ 	.word	0x00000000
        /*0040*/ 	.short	0x0000
        /*0042*/ 	.short	0x0000
        /*0044*/ 	.byte	0x00, 0xf5, 0x21, 0x00


	//----- nvinfo : EIATTR_SPARSE_MMA_MASK
	.align		4
.L_15:
        /*0048*/ 	.byte	0x03, 0x50
        /*004a*/ 	.short	0x0000


	//----- nvinfo : EIATTR_MAXREG_COUNT
	.align		4
        /*004c*/ 	.byte	0x03, 0x1b
        /*004e*/ 	.short	0x00ff


	//----- nvinfo : EIATTR_MERCURY_ISA_VERSION
	.align		4
        /*0050*/ 	.byte	0x03, 0x5f
        /*0052*/ 	.short	0x0101


	//----- nvinfo : EIATTR_VRC_CTA_INIT_COUNT
	.align		4
        /*0054*/ 	.byte	0x02, 0x4a
	.zero		1
	.zero		1


	//----- nvinfo : EIATTR_EXIT_INSTR_OFFSETS
	.align		4
        /*0058*/ 	.byte	0x04, 0x1c
        /*005a*/ 	.short	(.L_17 - .L_16)


	//   ....[0]....
.L_16:
        /*005c*/ 	.word	0x00000010


	//----- nvinfo : EIATTR_CBANK_PARAM_SIZE
	.align		4
.L_17:
        /*0060*/ 	.byte	0x03, 0x19
        /*0062*/ 	.short	0x001c


	//----- nvinfo : EIATTR_PARAM_CBANK
	.align		4
        /*0064*/ 	.byte	0x04, 0x0a
        /*0066*/ 	.short	(.L_19 - .L_18)
	.align		4
.L_18:
        /*0068*/ 	.word	index@(.nv.constant0._Z4dotpPfS_S_i)
        /*006c*/ 	.short	0x0380
        /*006e*/ 	.short	0x001c


	//----- nvinfo : EIATTR_SW_WAR
	.align		4
.L_19:
        /*0070*/ 	.byte	0x04, 0x36
        /*0072*/ 	.short	(.L_21 - .L_20)
.L_20:
        /*0074*/ 	.word	0x00000008
.L_21:


//--------------------- .nv.callgraph             --------------------------
	.section	.nv.callgraph,"",@"SHT_CUDA_CALLGRAPH"
	.align	4
	.sectionentsize	8
	.align		4
        /*0000*/ 	.word	0x00000000
	.align		4
        /*0004*/ 	.word	0xffffffff
	.align		4
        /*0008*/ 	.word	0x00000000
	.align		4
        /*000c*/ 	.word	0xfffffffe
	.align		4
        /*0010*/ 	.word	0x00000000
	.align		4
        /*0014*/ 	.word	0xfffffffd
	.align		4
        /*0018*/ 	.word	0x00000000
	.align		4
        /*001c*/ 	.word	0xfffffffc


//--------------------- .text._Z4dotpPfS_S_i      --------------------------
	.section	.text._Z4dotpPfS_S_i,"ax",@progbits
	.align	128
        .global         _Z4dotpPfS_S_i
        .type           _Z4dotpPfS_S_i,@function
        .size           _Z4dotpPfS_S_i,(.L_x_1 - _Z4dotpPfS_S_i)
        .other          _Z4dotpPfS_S_i,@"STO_CUDA_ENTRY STV_DEFAULT"
_Z4dotpPfS_S_i:
.text._Z4dotpPfS_S_i:
[----:B------:R-:W-:Y:S01]  /*0000*/  LDC R1, c[0x0][0x37c] ;  /* 0x0000df00ff017b82 */ /* 0x000fe20000000800 */
[----:B------:R-:W-:Y:S05]  /*0010*/  EXIT ;  /* 0x000000000000794d */ /* 0x000fea0003800000 */
.L_x_0:
[----:B------:R-:W-:-:S00]  /*0020*/  BRA `(.L_x_0) ;  /* 0xfffffffc00fc7947 */ /* 0x000fc0000383ffff */
[----:B------:R-:W-:-:S00]  /*0030*/  NOP ;  /* 0x0000000000007918 */ /* 0x000fc00000000000 */
        /* <DEDUP_REMOVED lines=12> */
.L_x_1:


//--------------------- .nv.shared.reserved.0     --------------------------
	.section	.nv.shared.reserved.0,"aw",@nobits
	.weak		__nv_reservedSMEM_offset_0_alias
	.size		__nv_reservedSMEM_offset_0_alias, 0, 64
	.other		__nv_reservedSMEM_offset_0_alias,@"STO_CUDA_RESERVED_SHARED STV_DEFAULT"
__nv_reservedSMEM_offset_0_alias:
	.zero		0
	.zero		64


//--------------------- .nv.constant0._Z4dotpPfS_S_i --------------------------
	.section	.nv.constant0._Z4dotpPfS_S_i,"a",@progbits
	.sectionflags	@""
	.align	4
.nv.constant0._Z4dotpPfS_S_i:
	.zero		924


//--------------------- SYMBOLS --------------------------

	.type		.nv.reservedSmem.offset0,@object
	.size		.nv.reservedSmem.offset0,0x4
